//
// Generated by NVIDIA NVVM Compiler
//
// Compiler Build ID: CL-36424714
// Cuda compilation tools, release 13.0, V13.0.88
// Based on NVVM 20.0.0
//

.version 9.0
.target sm_100
.address_size 64

	// .globl	_Z6pi_gpuPdi

.visible .entry _Z6pi_gpuPdi(
	.param .u64 .ptr .align 1 _Z6pi_gpuPdi_param_0,
	.param .u32 _Z6pi_gpuPdi_param_1
)
{
	.reg .pred 	%p<3>;
	.reg .b32 	%r<10>;
	.reg .b64 	%rd<5>;
	.reg .b64 	%fd<4>;

	ld.param.u64 	%rd1, [_Z6pi_gpuPdi_param_0];
	ld.param.u32 	%r2, [_Z6pi_gpuPdi_param_1];
	mov.u32 	%r3, %tid.x;
	mov.u32 	%r4, %ntid.x;
	mov.u32 	%r5, %ctaid.x;
	mad.lo.s32 	%r1, %r4, %r5, %r3;
	setp.ge.u32 	%p1, %r1, %r2;
	@%p1 bra 	$L__BB0_2;
	cvta.to.global.u64 	%rd2, %rd1;
	and.b32  	%r6, %r1, 1;
	setp.eq.b32 	%p2, %r6, 1;
	selp.b32 	%r7, -1, 1, %p2;
	cvt.rn.f64.s32 	%fd1, %r7;
	shl.b32 	%r8, %r1, 1;
	or.b32  	%r9, %r8, 1;
	cvt.rn.f64.u32 	%fd2, %r9;
	div.rn.f64 	%fd3, %fd1, %fd2;
	mul.wide.u32 	%rd3, %r1, 8;
	add.s64 	%rd4, %rd2, %rd3;
	st.global.f64 	[%rd4], %fd3;
$L__BB0_2:
	ret;

}


// ===== COMPILED SASS (sm_100) =====

	.target	sm_100

	.elftype	@"ET_EXEC"


//--------------------- .note.nv.tkinfo           --------------------------
	.section	.note.nv.tkinfo,"",@"SHT_NOTE"
	.sectionflags	@"SHF_NOTE_NV_TKINFO"
	.tkinfo
        /*0018*/ 	.word	0x00000002
        /*0030*/ 	.string	""
        /*0030*/ 	.string	"ptxas"
        /*0030*/ 	.string	"Cuda compilation tools, release 13.0, V13.0.88"
        /*0030*/ 	.string	"Build cuda_13.0.r13.0/compiler.36424714_0"
        /*0030*/ 	.string	"-arch sm_100 -m 64 "



//--------------------- .note.nv.cuinfo           --------------------------
	.section	.note.nv.cuinfo,"",@"SHT_NOTE"
	.sectionflags	@"SHF_NOTE_NV_CUINFO"
        /*0018*/ 	.short	0x0002
        /*001a*/ 	.short	0x0064
        /*001c*/ 	.short	0x0082
	.zero		2


//--------------------- .nv.info                  --------------------------
	.section	.nv.info,"",@"SHT_CUDA_INFO"
	.align	4


	//----- nvinfo : EIATTR_REGCOUNT
	.align		4
        /*0000*/ 	.byte	0x04, 0x2f
        /*0002*/ 	.short	(.L_1 - .L_0)
	.align		4
.L_0:
        /*0004*/ 	.word	index@(_Z6pi_gpuPdi)
        /*0008*/ 	.word	0x00000019


	//----- nvinfo : EIATTR_FRAME_SIZE
	.align		4
.L_1:
        /*000c*/ 	.byte	0x04, 0x11
        /*000e*/ 	.short	(.L_3 - .L_2)
	.align		4
.L_2:
        /*0010*/ 	.word	index@($__internal_0_$__cuda_sm20_div_rn_f64_full)
        /*0014*/ 	.word	0x00000000


	//----- nvinfo : EIATTR_FRAME_SIZE
	.align		4
.L_3:
        /*0018*/ 	.byte	0x04, 0x11
        /*001a*/ 	.short	(.L_5 - .L_4)
	.align		4
.L_4:
        /*001c*/ 	.word	index@(_Z6pi_gpuPdi)
        /*0020*/ 	.word	0x00000000


	//----- nvinfo : EIATTR_MIN_STACK_SIZE
	.align		4
.L_5:
        /*0024*/ 	.byte	0x04, 0x12
        /*0026*/ 	.short	(.L_7 - .L_6)
	.align		4
.L_6:
        /*0028*/ 	.word	index@(_Z6pi_gpuPdi)
        /*002c*/ 	.word	0x00000000
.L_7:


//--------------------- .nv.compat                --------------------------
	.section	.nv.compat,"",@"SHT_CUDA_COMPAT_INFO"
	.align	4
        /*0000*/ 	.byte	0x02, 0x09, 0x00, 0x00, 0x02, 0x02, 0x01, 0x00, 0x02, 0x05, 0x05, 0x00, 0x03, 0x07, 0x01, 0x01
        /*0010*/ 	.byte	0x02, 0x03, 0x00, 0x00, 0x02, 0x06, 0x01, 0x00, 0x04, 0x0b, 0x08, 0x00, 0x01, 0x00, 0x00, 0x00
        /*0020*/ 	.byte	0x00, 0x00, 0x00, 0x00


//--------------------- .nv.info._Z6pi_gpuPdi     --------------------------
	.section	.nv.info._Z6pi_gpuPdi,"",@"SHT_CUDA_INFO"
	.sectionflags	@""
	.align	4


	//----- nvinfo : EIATTR_CUDA_API_VERSION
	.align		4
        /*0000*/ 	.byte	0x04, 0x37
        /*0002*/ 	.short	(.L_9 - .L_8)
.L_8:
        /*0004*/ 	.word	0x00000082


	//----- nvinfo : EIATTR_KPARAM_INFO
	.align		4
.L_9:
        /*0008*/ 	.byte	0x04, 0x17
        /*000a*/ 	.short	(.L_11 - .L_10)
.L_10:
        /*000c*/ 	.word	0x00000000
        /*0010*/ 	.short	0x0001
        /*0012*/ 	.short	0x0008
        /*0014*/ 	.byte	0x00, 0xf0, 0x11, 0x00


	//----- nvinfo : EIATTR_KPARAM_INFO
	.align		4
.L_11:
        /*0018*/ 	.byte	0x04, 0x17
        /*001a*/ 	.short	(.L_13 - .L_12)
.L_12:
        /*001c*/ 	.word	0x00000000
        /*0020*/ 	.short	0x0000
        /*0022*/ 	.short	0x0000
        /*0024*/ 	.byte	0x00, 0xf5, 0x21, 0x00


	//----- nvinfo : EIATTR_SPARSE_MMA_MASK
	.align		4
.L_13:
        /*0028*/ 	.byte	0x03, 0x50
        /*002a*/ 	.short	0x0000


	//----- nvinfo : EIATTR_MAXREG_COUNT
	.align		4
        /*002c*/ 	.byte	0x03, 0x1b
        /*002e*/ 	.short	0x00ff


	//----- nvinfo : EIATTR_MERCURY_ISA_VERSION
	.align		4
        /*0030*/ 	.byte	0x03, 0x5f
        /*0032*/ 	.short	0x0101


	//----- nvinfo : EIATTR_VRC_CTA_INIT_COUNT
	.align		4
        /*0034*/ 	.byte	0x02, 0x4a
	.zero		1
	.zero		1


	//----- nvinfo : EIATTR_EXIT_INSTR_OFFSETS
	.align		4
        /*0038*/ 	.byte	0x04, 0x1c
        /*003a*/ 	.short	(.L_15 - .L_14)


	//   ....[0]....
.L_14:
        /*003c*/ 	.word	0x00000070


	//   ....[1]....
        /*0040*/ 	.word	0x00000250


	//----- nvinfo : EIATTR_CRS_STACK_SIZE
	.align		4
.L_15:
        /*0044*/ 	.byte	0x04, 0x1e
        /*0046*/ 	.short	(.L_17 - .L_16)
.L_16:
        /*0048*/ 	.word	0x00000000


	//----- nvinfo : EIATTR_CBANK_PARAM_SIZE
	.align		4
.L_17:
        /*004c*/ 	.byte	0x03, 0x19
        /*004e*/ 	.short	0x000c


	//----- nvinfo : EIATTR_PARAM_CBANK
	.align		4
        /*0050*/ 	.byte	0x04, 0x0a
        /*0052*/ 	.short	(.L_19 - .L_18)
	.align		4
.L_18:
        /*0054*/ 	.word	index@(.nv.constant0._Z6pi_gpuPdi)
        /*0058*/ 	.short	0x0380
        /*005a*/ 	.short	0x000c


	//----- nvinfo : EIATTR_SW_WAR
	.align		4
.L_19:
        /*005c*/ 	.byte	0x04, 0x36
        /*005e*/ 	.short	(.L_21 - .L_20)
.L_20:
        /*0060*/ 	.word	0x00000008
.L_21:


//--------------------- .nv.callgraph             --------------------------
	.section	.nv.callgraph,"",@"SHT_CUDA_CALLGRAPH"
	.align	4
	.sectionentsize	8
	.align		4
        /*0000*/ 	.word	0x00000000
	.align		4
        /*0004*/ 	.word	0xffffffff
	.align		4
        /*0008*/ 	.word	0x00000000
	.align		4
        /*000c*/ 	.word	0xfffffffe
	.align		4
        /*0010*/ 	.word	0x00000000
	.align		4
        /*0014*/ 	.word	0xfffffffd
	.align		4
        /*0018*/ 	.word	0x00000000
	.align		4
        /*001c*/ 	.word	0xfffffffc


//--------------------- .text._Z6pi_gpuPdi        --------------------------
	.section	.text._Z6pi_gpuPdi,"ax",@progbits
	.align	128
        .global         _Z6pi_gpuPdi
        .type           _Z6pi_gpuPdi,@function
        .size           _Z6pi_gpuPdi,(.L_x_8 - _Z6pi_gpuPdi)
        .other          _Z6pi_gpuPdi,@"STO_CUDA_ENTRY STV_DEFAULT"
_Z6pi_gpuPdi:
.text._Z6pi_gpuPdi:
[----:B------:R-:W-:Y:S01]  /*0000*/  LDC R1, c[0x0][0x37c] ;  /* 0x0000df00ff017b82 */ /* 0x000fe20000000800 */
[----:B------:R-:W0:Y:S01]  /*0010*/  S2R R0, SR_TID.X ;  /* 0x0000000000007919 */ /* 0x000e220000002100 */
[----:B------:R-:W0:Y:S01]  /*0020*/  LDCU UR4, c[0x0][0x360] ;  /* 0x00006c00ff0477ac */ /* 0x000e220008000800 */
[----:B------:R-:W0:Y:S01]  /*0030*/  S2R R3, SR_CTAID.X ;  /* 0x0000000000037919 */ /* 0x000e220000002500 */
[----:B------:R-:W1:Y:S01]  /*0040*/  LDCU UR5, c[0x0][0x388] ;  /* 0x00007100ff0577ac */ /* 0x000e620008000800 */
[----:B0-----:R-:W-:-:S05]  /*0050*/  IMAD R0, R3, UR4, R0 ;  /* 0x0000000403007c24 */ /* 0x001fca000f8e0200 */
[----:B-1----:R-:W-:-:S13]  /*0060*/  ISETP.GE.U32.AND P0, PT, R0, UR5, PT ;  /* 0x0000000500007c0c */ /* 0x002fda000bf06070 */
[----:B------:R-:W-:Y:S05]  /*0070*/  @P0 EXIT ;  /* 0x000000000000094d */ /* 0x000fea0003800000 */
[C---:B------:R-:W-:Y:S01]  /*0080*/  LEA R4, R0.reuse, 0x1, 0x1 ;  /* 0x0000000100047811 */ /* 0x040fe200078e08ff */
[----:B------:R-:W-:Y:S01]  /*0090*/  IMAD.MOV.U32 R2, RZ, RZ, 0x1 ;  /* 0x00000001ff027424 */ /* 0x000fe200078e00ff */
[----:B------:R-:W-:Y:S01]  /*00a0*/  LOP3.LUT R8, R0, 0x1, RZ, 0xc0, !PT ;  /* 0x0000000100087812 */ /* 0x000fe200078ec0ff */
[----:B------:R-:W-:Y:S01]  /*00b0*/  IMAD.MOV.U32 R9, RZ, RZ, 0x1 ;  /* 0x00000001ff097424 */ /* 0x000fe200078e00ff */
[----:B------:R-:W0:Y:S01]  /*00c0*/  LDCU.64 UR4, c[0x0][0x358] ;  /* 0x00006b00ff0477ac */ /* 0x000e220008000a00 */
[----:B------:R-:W-:Y:S01]  /*00d0*/  BSSY.RECONVERGENT B0, `(.L_x_0) ;  /* 0x0000014000007945 */ /* 0x000fe20003800200 */
[----:B------:R-:W1:Y:S01]  /*00e0*/  I2F.F64.U32 R4, R4 ;  /* 0x0000000400047312 */ /* 0x000e620000201800 */
[----:B------:R-:W-:-:S07]  /*00f0*/  ISETP.NE.U32.AND P0, PT, R8, 0x1, PT ;  /* 0x000000010800780c */ /* 0x000fce0003f05070 */
[----:B-1----:R-:W1:Y:S02]  /*0100*/  MUFU.RCP64H R3, R5 ;  /* 0x0000000500037308 */ /* 0x002e640000001800 */
[----:B-1----:R-:W-:-:S08]  /*0110*/  DFMA R6, -R4, R2, 1 ;  /* 0x3ff000000406742b */ /* 0x002fd00000000102 */
[----:B------:R-:W-:-:S08]  /*0120*/  DFMA R6, R6, R6, R6 ;  /* 0x000000060606722b */ /* 0x000fd00000000006 */
[----:B------:R-:W-:Y:S01]  /*0130*/  DFMA R2, R2, R6, R2 ;  /* 0x000000060202722b */ /* 0x000fe20000000002 */
[----:B------:R-:W-:-:S07]  /*0140*/  SEL R6, R9, 0xffffffff, P0 ;  /* 0xffffffff09067807 */ /* 0x000fce0000000000 */
[----:B------:R-:W-:Y:S01]  /*0150*/  DFMA R8, -R4, R2, 1 ;  /* 0x3ff000000408742b */ /* 0x000fe20000000102 */
[----:B------:R-:W1:Y:S07]  /*0160*/  I2F.F64 R6, R6 ;  /* 0x0000000600067312 */ /* 0x000e6e0000201c00 */
[----:B------:R-:W-:-:S08]  /*0170*/  DFMA R2, R2, R8, R2 ;  /* 0x000000080202722b */ /* 0x000fd00000000002 */
[----:B-1----:R-:W-:Y:S01]  /*0180*/  DMUL R8, R6, R2 ;  /* 0x0000000206087228 */ /* 0x002fe20000000000 */
[----:B------:R-:W-:-:S07]  /*0190*/  FSETP.GEU.AND P1, PT, |R7|, 6.5827683646048100446e-37, PT ;  /* 0x036000000700780b */ /* 0x000fce0003f2e200 */
[----:B------:R-:W-:-:S08]  /*01a0*/  DFMA R10, -R4, R8, R6 ;  /* 0x00000008040a722b */ /* 0x000fd00000000106 */
[----:B------:R-:W-:-:S10]  /*01b0*/  DFMA R2, R2, R10, R8 ;  /* 0x0000000a0202722b */ /* 0x000fd40000000008 */
[----:B------:R-:W-:-:S05]  /*01c0*/  FFMA R8, RZ, R5, R3 ;  /* 0x00000005ff087223 */ /* 0x000fca0000000003 */
[----:B------:R-:W-:-:S13]  /*01d0*/  FSETP.GT.AND P0, PT, |R8|, 1.469367938527859385e-39, PT ;  /* 0x001000000800780b */ /* 0x000fda0003f04200 */
[----:B0-----:R-:W-:Y:S05]  /*01e0*/  @P0 BRA P1, `(.L_x_1) ;  /* 0x0000000000080947 */ /* 0x001fea0000800000 */
[----:B------:R-:W-:-:S07]  /*01f0*/  MOV R10, 0x210 ;  /* 0x00000210000a7802 */ /* 0x000fce0000000f00 */
[----:B------:R-:W-:Y:S05]  /*0200*/  CALL.REL.NOINC `($__internal_0_$__cuda_sm20_div_rn_f64_full) ;  /* 0x0000000000147944 */ /* 0x000fea0003c00000 */
.L_x_1:
[----:B------:R-:W-:Y:S05]  /*0210*/  BSYNC.RECONVERGENT B0 ;  /* 0x0000000000007941 */ /* 0x000fea0003800200 */
.L_x_0:
[----:B------:R-:W0:Y:S02]  /*0220*/  LDC.64 R4, c[0x0][0x380] ;  /* 0x0000e000ff047b82 */ /* 0x000e240000000a00 */
[----:B0-----:R-:W-:-:S05]  /*0230*/  IMAD.WIDE.U32 R4, R0, 0x8, R4 ;  /* 0x0000000800047825 */ /* 0x001fca00078e0004 */
[----:B------:R-:W-:Y:S01]  /*0240*/  STG.E.64 desc[UR4][R4.64], R2 ;  /* 0x0000000204007986 */ /* 0x000fe2000c101b04 */
[----:B------:R-:W-:Y:S05]  /*0250*/  EXIT ;  /* 0x000000000000794d */ /* 0x000fea0003800000 */
        .weak           $__internal_0_$__cuda_sm20_div_rn_f64_full
        .type           $__internal_0_$__cuda_sm20_div_rn_f64_full,@function
        .size           $__internal_0_$__cuda_sm20_div_rn_f64_full,(.L_x_8 - $__internal_0_$__cuda_sm20_div_rn_f64_full)
$__internal_0_$__cuda_sm20_div_rn_f64_full:
[C---:B------:R-:W-:Y:S01]  /*0260*/  FSETP.GEU.AND P0, PT, |R5|.reuse, 1.469367938527859385e-39, PT ;  /* 0x001000000500780b */ /* 0x040fe20003f0e200 */
[----:B------:R-:W-:Y:S01]  /*0270*/  IMAD.MOV.U32 R16, RZ, RZ, 0x1 ;  /* 0x00000001ff107424 */ /* 0x000fe200078e00ff */
[----:B------:R-:W-:Y:S01]  /*0280*/  LOP3.LUT R2, R5, 0x800fffff, RZ, 0xc0, !PT ;  /* 0x800fffff05027812 */ /* 0x000fe200078ec0ff */
[----:B------:R-:W-:Y:S01]  /*0290*/  BSSY.RECONVERGENT B1, `(.L_x_2) ;  /* 0x0000055000017945 */ /* 0x000fe20003800200 */
[C---:B------:R-:W-:Y:S02]  /*02a0*/  FSETP.GEU.AND P2, PT, |R7|.reuse, 1.469367938527859385e-39, PT ;  /* 0x001000000700780b */ /* 0x040fe40003f4e200 */
[----:B------:R-:W-:Y:S01]  /*02b0*/  LOP3.LUT R3, R2, 0x3ff00000, RZ, 0xfc, !PT ;  /* 0x3ff0000002037812 */ /* 0x000fe200078efcff */
[----:B------:R-:W-:Y:S01]  /*02c0*/  IMAD.MOV.U32 R2, RZ, RZ, R4 ;  /* 0x000000ffff027224 */ /* 0x000fe200078e0004 */
[----:B------:R-:W-:Y:S02]  /*02d0*/  LOP3.LUT R11, R7, 0x7ff00000, RZ, 0xc0, !PT ;  /* 0x7ff00000070b7812 */ /* 0x000fe400078ec0ff */
[----:B------:R-:W-:-:S03]  /*02e0*/  LOP3.LUT R14, R5, 0x7ff00000, RZ, 0xc0, !PT ;  /* 0x7ff00000050e7812 */ /* 0x000fc600078ec0ff */
[----:B------:R-:W-:Y:S01]  /*02f0*/  @!P0 DMUL R2, R4, 8.98846567431157953865e+307 ;  /* 0x7fe0000004028828 */ /* 0x000fe20000000000 */
[----:B------:R-:W-:-:S03]  /*0300*/  ISETP.GE.U32.AND P1, PT, R11, R14, PT ;  /* 0x0000000e0b00720c */ /* 0x000fc60003f26070 */
[----:B------:R-:W-:Y:S01]  /*0310*/  @!P2 LOP3.LUT R12, R5, 0x7ff00000, RZ, 0xc0, !PT ;  /* 0x7ff00000050ca812 */ /* 0x000fe200078ec0ff */
[----:B------:R-:W-:Y:S01]  /*0320*/  @!P2 IMAD.MOV.U32 R18, RZ, RZ, RZ ;  /* 0x000000ffff12a224 */ /* 0x000fe200078e00ff */
[----:B------:R-:W0:Y:S02]  /*0330*/  MUFU.RCP64H R17, R3 ;  /* 0x0000000300117308 */ /* 0x000e240000001800 */
[----:B------:R-:W-:Y:S01]  /*0340*/  @!P2 ISETP.GE.U32.AND P3, PT, R11, R12, PT ;  /* 0x0000000c0b00a20c */ /* 0x000fe20003f66070 */
[----:B------:R-:W-:-:S05]  /*0350*/  IMAD.MOV.U32 R12, RZ, RZ, 0x1ca00000 ;  /* 0x1ca00000ff0c7424 */ /* 0x000fca00078e00ff */
[----:B------:R-:W-:-:S04]  /*0360*/  @!P2 SEL R13, R12, 0x63400000, !P3 ;  /* 0x634000000c0da807 */ /* 0x000fc80005800000 */
[----:B------:R-:W-:-:S04]  /*0370*/  @!P2 LOP3.LUT R13, R13, 0x80000000, R7, 0xf8, !PT ;  /* 0x800000000d0da812 */ /* 0x000fc800078ef807 */
[----:B------:R-:W-:Y:S01]  /*0380*/  @!P2 LOP3.LUT R19, R13, 0x100000, RZ, 0xfc, !PT ;  /* 0x001000000d13a812 */ /* 0x000fe200078efcff */
[----:B0-----:R-:W-:-:S08]  /*0390*/  DFMA R8, R16, -R2, 1 ;  /* 0x3ff000001008742b */ /* 0x001fd00000000802 */
[----:B------:R-:W-:-:S08]  /*03a0*/  DFMA R8, R8, R8, R8 ;  /* 0x000000080808722b */ /* 0x000fd00000000008 */
[----:B------:R-:W-:Y:S01]  /*03b0*/  DFMA R16, R16, R8, R16 ;  /* 0x000000081010722b */ /* 0x000fe20000000010 */
[----:B------:R-:W-:Y:S01]  /*03c0*/  SEL R9, R12, 0x63400000, !P1 ;  /* 0x634000000c097807 */ /* 0x000fe20004800000 */
[----:B------:R-:W-:-:S03]  /*03d0*/  IMAD.MOV.U32 R8, RZ, RZ, R6 ;  /* 0x000000ffff087224 */ /* 0x000fc600078e0006 */
[----:B------:R-:W-:-:S03]  /*03e0*/  LOP3.LUT R9, R9, 0x800fffff, R7, 0xf8, !PT ;  /* 0x800fffff09097812 */ /* 0x000fc600078ef807 */
[----:B------:R-:W-:-:S03]  /*03f0*/  DFMA R20, R16, -R2, 1 ;  /* 0x3ff000001014742b */ /* 0x000fc60000000802 */
[----:B------:R-:W-:-:S05]  /*0400*/  @!P2 DFMA R8, R8, 2, -R18 ;  /* 0x400000000808a82b */ /* 0x000fca0000000812 */
[----:B------:R-:W-:Y:S01]  /*0410*/  DFMA R16, R16, R20, R16 ;  /* 0x000000141010722b */ /* 0x000fe20000000010 */
[----:B------:R-:W-:Y:S02]  /*0420*/  IMAD.MOV.U32 R21, RZ, RZ, R11 ;  /* 0x000000ffff157224 */ /* 0x000fe400078e000b */
[----:B------:R-:W-:Y:S01]  /*0430*/  IMAD.MOV.U32 R20, RZ, RZ, R14 ;  /* 0x000000ffff147224 */ /* 0x000fe200078e000e */
[----:B------:R-:W-:Y:S02]  /*0440*/  @!P0 LOP3.LUT R20, R3, 0x7ff00000, RZ, 0xc0, !PT ;  /* 0x7ff0000003148812 */ /* 0x000fe400078ec0ff */
[----:B------:R-:W-:Y:S02]  /*0450*/  @!P2 LOP3.LUT R21, R9, 0x7ff00000, RZ, 0xc0, !PT ;  /* 0x7ff000000915a812 */ /* 0x000fe400078ec0ff */
[----:B------:R-:W-:Y:S01]  /*0460*/  DMUL R18, R16, R8 ;  /* 0x0000000810127228 */ /* 0x000fe20000000000 */
[----:B------:R-:W-:Y:S02]  /*0470*/  VIADD R22, R20, 0xffffffff ;  /* 0xffffffff14167836 */ /* 0x000fe40000000000 */
[----:B------:R-:W-:-:S05]  /*0480*/  VIADD R13, R21, 0xffffffff ;  /* 0xffffffff150d7836 */ /* 0x000fca0000000000 */
[----:B------:R-:W-:Y:S01]  /*0490*/  DFMA R14, R18, -R2, R8 ;  /* 0x80000002120e722b */ /* 0x000fe20000000008 */
[----:B------:R-:W-:-:S04]  /*04a0*/  ISETP.GT.U32.AND P0, PT, R13, 0x7feffffe, PT ;  /* 0x7feffffe0d00780c */ /* 0x000fc80003f04070 */
[----:B------:R-:W-:-:S03]  /*04b0*/  ISETP.GT.U32.OR P0, PT, R22, 0x7feffffe, P0 ;  /* 0x7feffffe1600780c */ /* 0x000fc60000704470 */
[----:B------:R-:W-:-:S10]  /*04c0*/  DFMA R14, R16, R14, R18 ;  /* 0x0000000e100e722b */ /* 0x000fd40000000012 */
[----:B------:R-:W-:Y:S05]  /*04d0*/  @P0 BRA `(.L_x_3) ;  /* 0x00000000006c0947 */ /* 0x000fea0003800000 */
[----:B------:R-:W-:-:S04]  /*04e0*/  LOP3.LUT R16, R5, 0x7ff00000, RZ, 0xc0, !PT ;  /* 0x7ff0000005107812 */ /* 0x000fc800078ec0ff */
[CC--:B------:R-:W-:Y:S02]  /*04f0*/  VIADDMNMX R6, R11.reuse, -R16.reuse, 0xb9600000, !PT ;  /* 0xb96000000b067446 */ /* 0x0c0fe40007800910 */
[----:B------:R-:W-:Y:S02]  /*0500*/  ISETP.GE.U32.AND P0, PT, R11, R16, PT ;  /* 0x000000100b00720c */ /* 0x000fe40003f06070 */
[----:B------:R-:W-:Y:S02]  /*0510*/  VIMNMX R6, PT, PT, R6, 0x46a00000, PT ;  /* 0x46a0000006067848 */ /* 0x000fe40003fe0100 */
[----:B------:R-:W-:-:S05]  /*0520*/  SEL R11, R12, 0x63400000, !P0 ;  /* 0x634000000c0b7807 */ /* 0x000fca0004000000 */
[----:B------:R-:W-:Y:S02]  /*0530*/  IMAD.IADD R11, R6, 0x1, -R11 ;  /* 0x00000001060b7824 */ /* 0x000fe400078e0a0b */
[----:B------:R-:W-:Y:S02]  /*0540*/  IMAD.MOV.U32 R6, RZ, RZ, RZ ;  /* 0x000000ffff067224 */ /* 0x000fe400078e00ff */
[----:B------:R-:W-:-:S06]  /*0550*/  VIADD R7, R11, 0x7fe00000 ;  /* 0x7fe000000b077836 */ /* 0x000fcc0000000000 */
[----:B------:R-:W-:-:S10]  /*0560*/  DMUL R12, R14, R6 ;  /* 0x000000060e0c7228 */ /* 0x000fd40000000000 */
[----:B------:R-:W-:-:S13]  /*0570*/  FSETP.GTU.AND P0, PT, |R13|, 1.469367938527859385e-39, PT ;  /* 0x001000000d00780b */ /* 0x000fda0003f0c200 */
[----:B------:R-:W-:Y:S05]  /*0580*/  @P0 BRA `(.L_x_4) ;  /* 0x0000000000940947 */ /* 0x000fea0003800000 */
[----:B------:R-:W-:Y:S01]  /*0590*/  DFMA R2, R14, -R2, R8 ;  /* 0x800000020e02722b */ /* 0x000fe20000000008 */
[----:B------:R-:W-:-:S09]  /*05a0*/  IMAD.MOV.U32 R6, RZ, RZ, RZ ;  /* 0x000000ffff067224 */ /* 0x000fd200078e00ff */
[C---:B------:R-:W-:Y:S02]  /*05b0*/  FSETP.NEU.AND P0, PT, R3.reuse, RZ, PT ;  /* 0x000000ff0300720b */ /* 0x040fe40003f0d000 */
[----:B------:R-:W-:-:S04]  /*05c0*/  LOP3.LUT R5, R3, 0x80000000, R5, 0x48, !PT ;  /* 0x8000000003057812 */ /* 0x000fc800078e4805 */
[----:B------:R-:W-:-:S07]  /*05d0*/  LOP3.LUT R7, R5, R7, RZ, 0xfc, !PT ;  /* 0x0000000705077212 */ /* 0x000fce00078efcff */
[----:B------:R-:W-:Y:S05]  /*05e0*/  @!P0 BRA `(.L_x_4) ;  /* 0x00000000007c8947 */ /* 0x000fea0003800000 */
[----:B------:R-:W-:Y:S01]  /*05f0*/  IMAD.MOV R3, RZ, RZ, -R11 ;  /* 0x000000ffff037224 */ /* 0x000fe200078e0a0b */
[----:B------:R-:W-:Y:S01]  /*0600*/  DMUL.RP R6, R14, R6 ;  /* 0x000000060e067228 */ /* 0x000fe20000008000 */
[----:B------:R-:W-:Y:S01]  /*0610*/  IMAD.MOV.U32 R2, RZ, RZ, RZ ;  /* 0x000000ffff027224 */ /* 0x000fe200078e00ff */
[----:B------:R-:W-:-:S05]  /*0620*/  IADD3 R11, PT, PT, -R11, -0x43300000, RZ ;  /* 0xbcd000000b0b7810 */ /* 0x000fca0007ffe1ff */
[----:B------:R-:W-:-:S03]  /*0630*/  DFMA R2, R12, -R2, R14 ;  /* 0x800000020c02722b */ /* 0x000fc6000000000e */
[----:B------:R-:W-:-:S07]  /*0640*/  LOP3.LUT R5, R7, R5, RZ, 0x3c, !PT ;  /* 0x0000000507057212 */ /* 0x000fce00078e3cff */
[----:B------:R-:W-:-:S04]  /*0650*/  FSETP.NEU.AND P0, PT, |R3|, R11, PT ;  /* 0x0000000b0300720b */ /* 0x000fc80003f0d200 */
[----:B------:R-:W-:Y:S02]  /*0660*/  FSEL R12, R6, R12, !P0 ;  /* 0x0000000c060c7208 */ /* 0x000fe40004000000 */
[----:B------:R-:W-:Y:S01]  /*0670*/  FSEL R13, R5, R13, !P0 ;  /* 0x0000000d050d7208 */ /* 0x000fe20004000000 */
[----:B------:R-:W-:Y:S06]  /*0680*/  BRA `(.L_x_4) ;  /* 0x0000000000547947 */ /* 0x000fec0003800000 */
.L_x_3:
[----:B------:R-:W-:-:S14]  /*0690*/  DSETP.NAN.AND P0, PT, R6, R6, PT ;  /* 0x000000060600722a */ /* 0x000fdc0003f08000 */
[----:B------:R-:W-:Y:S05]  /*06a0*/  @P0 BRA `(.L_x_5) ;  /* 0x0000000000440947 */ /* 0x000fea0003800000 */
[----:B------:R-:W-:-:S14]  /*06b0*/  DSETP.NAN.AND P0, PT, R4, R4, PT ;  /* 0x000000040400722a */ /* 0x000fdc0003f08000 */
[----:B------:R-:W-:Y:S05]  /*06c0*/  @P0 BRA `(.L_x_6) ;  /* 0x0000000000300947 */ /* 0x000fea0003800000 */
[----:B------:R-:W-:Y:S01]  /*06d0*/  ISETP.NE.AND P0, PT, R21, R20, PT ;  /* 0x000000141500720c */ /* 0x000fe20003f05270 */
[----:B------:R-:W-:Y:S02]  /*06e0*/  IMAD.MOV.U32 R12, RZ, RZ, 0x0 ;  /* 0x00000000ff0c7424 */ /* 0x000fe400078e00ff */
[----:B------:R-:W-:-:S10]  /*06f0*/  IMAD.MOV.U32 R13, RZ, RZ, -0x80000 ;  /* 0xfff80000ff0d7424 */ /* 0x000fd400078e00ff */
[----:B------:R-:W-:Y:S05]  /*0700*/  @!P0 BRA `(.L_x_4) ;  /* 0x0000000000348947 */ /* 0x000fea0003800000 */
[----:B------:R-:W-:Y:S02]  /*0710*/  ISETP.NE.AND P0, PT, R21, 0x7ff00000, PT ;  /* 0x7ff000001500780c */ /* 0x000fe40003f05270 */
[----:B------:R-:W-:Y:S02]  /*0720*/  LOP3.LUT R13, R7, 0x80000000, R5, 0x48, !PT ;  /* 0x80000000070d7812 */ /* 0x000fe400078e4805 */
[----:B------:R-:W-:-:S13]  /*0730*/  ISETP.EQ.OR P0, PT, R20, RZ, !P0 ;  /* 0x000000ff1400720c */ /* 0x000fda0004702670 */
[----:B------:R-:W-:Y:S01]  /*0740*/  @P0 LOP3.LUT R2, R13, 0x7ff00000, RZ, 0xfc, !PT ;  /* 0x7ff000000d020812 */ /* 0x000fe200078efcff */
[----:B------:R-:W-:Y:S02]  /*0750*/  @!P0 IMAD.MOV.U32 R12, RZ, RZ, RZ ;  /* 0x000000ffff0c8224 */ /* 0x000fe400078e00ff */
[----:B------:R-:W-:Y:S02]  /*0760*/  @P0 IMAD.MOV.U32 R12, RZ, RZ, RZ ;  /* 0x000000ffff0c0224 */ /* 0x000fe400078e00ff */
[----:B------:R-:W-:Y:S01]  /*0770*/  @P0 IMAD.MOV.U32 R13, RZ, RZ, R2 ;  /* 0x000000ffff0d0224 */ /* 0x000fe200078e0002 */
[----:B------:R-:W-:Y:S06]  /*0780*/  BRA `(.L_x_4) ;  /* 0x0000000000147947 */ /* 0x000fec0003800000 */
.L_x_6:
[----:B------:R-:W-:Y:S01]  /*0790*/  LOP3.LUT R13, R5, 0x80000, RZ, 0xfc, !PT ;  /* 0x00080000050d7812 */ /* 0x000fe200078efcff */
[----:B------:R-:W-:Y:S01]  /*07a0*/  IMAD.MOV.U32 R12, RZ, RZ, R4 ;  /* 0x000000ffff0c7224 */ /* 0x000fe200078e0004 */
[----:B------:R-:W-:Y:S06]  /*07b0*/  BRA `(.L_x_4) ;  /* 0x0000000000087947 */ /* 0x000fec0003800000 */
.L_x_5:
[----:B------:R-:W-:Y:S01]  /*07c0*/  LOP3.LUT R13, R7, 0x80000, RZ, 0xfc, !PT ;  /* 0x00080000070d7812 */ /* 0x000fe200078efcff */
[----:B------:R-:W-:-:S07]  /*07d0*/  IMAD.MOV.U32 R12, RZ, RZ, R6 ;  /* 0x000000ffff0c7224 */ /* 0x000fce00078e0006 */
.L_x_4:
[----:B------:R-:W-:Y:S05]  /*07e0*/  BSYNC.RECONVERGENT B1 ;  /* 0x0000000000017941 */ /* 0x000fea0003800200 */
.L_x_2:
[----:B------:R-:W-:Y:S02]  /*07f0*/  IMAD.MOV.U32 R11, RZ, RZ, 0x0 ;  /* 0x00000000ff0b7424 */ /* 0x000fe400078e00ff */
[----:B------:R-:W-:Y:S02]  /*0800*/  IMAD.MOV.U32 R2, RZ, RZ, R12 ;  /* 0x000000ffff027224 */ /* 0x000fe400078e000c */
[----:B------:R-:W-:Y:S01]  /*0810*/  IMAD.MOV.U32 R3, RZ, RZ, R13 ;  /* 0x000000ffff037224 */ /* 0x000fe200078e000d */
[----:B------:R-:W-:Y:S06]  /*0820*/  RET.REL.NODEC R10 `(_Z6pi_gpuPdi) ;  /* 0xfffffff40af47950 */ /* 0x000fec0003c3ffff */
.L_x_7:
[----:B------:R-:W-:-:S00]  /*0830*/  BRA `(.L_x_7) ;  /* 0xfffffffc00fc7947 */ /* 0x000fc0000383ffff */
[----:B------:R-:W-:-:S00]  /*0840*/  NOP ;  /* 0x0000000000007918 */ /* 0x000fc00000000000 */
        /* <DEDUP_REMOVED lines=11> */
.L_x_8:


//--------------------- .nv.shared.reserved.0     --------------------------
	.section	.nv.shared.reserved.0,"aw",@nobits
	.weak		__nv_reservedSMEM_offset_0_alias
	.size		__nv_reservedSMEM_offset_0_alias, 0, 64
	.other		__nv_reservedSMEM_offset_0_alias,@"STO_CUDA_RESERVED_SHARED STV_DEFAULT"
__nv_reservedSMEM_offset_0_alias:
	.zero		0
	.zero		64


//--------------------- .nv.constant0._Z6pi_gpuPdi --------------------------
	.section	.nv.constant0._Z6pi_gpuPdi,"a",@progbits
	.sectionflags	@""
	.align	4
.nv.constant0._Z6pi_gpuPdi:
	.zero		908


//--------------------- SYMBOLS --------------------------

	.type		.nv.reservedSmem.offset0,@object
	.size		.nv.reservedSmem.offset0,0x4
